//
// Generated by NVIDIA NVVM Compiler
//
// Compiler Build ID: CL-36424714
// Cuda compilation tools, release 13.0, V13.0.88
// Based on NVVM 20.0.0
//

.version 9.0
.target sm_100
.address_size 64

	// .globl	_Z11OddEvenSortPiS_i
.extern .func  (.param .b32 func_retval0) vprintf
(
	.param .b64 vprintf_param_0,
	.param .b64 vprintf_param_1
)
;
// _ZZ11OddEvenSortPiS_iE10swappedodd has been demoted
// _ZZ11OddEvenSortPiS_iE11swappedeven has been demoted
.global .align 1 .b8 $str[63] = {10, 10, 84, 104, 114, 101, 97, 100, 32, 105, 100, 58, 32, 37, 100, 32, 10, 111, 100, 100, 32, 83, 119, 97, 112, 112, 105, 110, 103, 32, 37, 100, 32, 60, 45, 62, 32, 37, 100, 32, 10, 105, 110, 100, 101, 120, 101, 115, 32, 91, 37, 100, 93, 32, 60, 45, 62, 32, 91, 37, 100, 93};
.global .align 1 .b8 $str$1[64] = {10, 10, 84, 104, 114, 101, 97, 100, 32, 105, 100, 58, 32, 37, 100, 32, 10, 69, 118, 101, 110, 32, 83, 119, 97, 112, 112, 105, 110, 103, 32, 37, 100, 32, 60, 45, 62, 32, 37, 100, 32, 10, 105, 110, 100, 101, 120, 101, 115, 32, 91, 37, 100, 93, 32, 60, 45, 62, 32, 91, 37, 100, 93};

.visible .entry _Z11OddEvenSortPiS_i(
	.param .u64 .ptr .align 1 _Z11OddEvenSortPiS_i_param_0,
	.param .u64 .ptr .align 1 _Z11OddEvenSortPiS_i_param_1,
	.param .u32 _Z11OddEvenSortPiS_i_param_2
)
{
	.local .align 8 .b8 	__local_depot0[24];
	.reg .b64 	%SP;
	.reg .b64 	%SPL;
	.reg .pred 	%p<11>;
	.reg .b16 	%rs<11>;
	.reg .b32 	%r<26>;
	.reg .b64 	%rd<18>;
	// demoted variable
	.shared .align 1 .u8 _ZZ11OddEvenSortPiS_iE10swappedodd;
	// demoted variable
	.shared .align 1 .u8 _ZZ11OddEvenSortPiS_iE11swappedeven;
	mov.u64 	%SPL, __local_depot0;
	cvta.local.u64 	%SP, %SPL;
	ld.param.u64 	%rd5, [_Z11OddEvenSortPiS_i_param_0];
	ld.param.u64 	%rd4, [_Z11OddEvenSortPiS_i_param_1];
	ld.param.u32 	%r12, [_Z11OddEvenSortPiS_i_param_2];
	cvta.to.global.u64 	%rd1, %rd5;
	add.u64 	%rd6, %SP, 0;
	add.u64 	%rd2, %SPL, 0;
	mov.b16 	%rs1, 1;
	st.shared.u8 	[_ZZ11OddEvenSortPiS_iE10swappedodd], %rs1;
	st.shared.u8 	[_ZZ11OddEvenSortPiS_iE11swappedeven], %rs1;
	mov.u32 	%r13, %ctaid.x;
	mov.u32 	%r14, %ntid.x;
	mov.u32 	%r1, %tid.x;
	mad.lo.s32 	%r2, %r13, %r14, %r1;
	shr.u32 	%r15, %r12, 31;
	add.s32 	%r16, %r12, %r15;
	shr.s32 	%r3, %r16, 1;
	shl.b32 	%r4, %r2, 1;
	mul.wide.s32 	%rd7, %r4, 4;
	add.s64 	%rd3, %rd1, %rd7;
	or.b32  	%r5, %r4, 1;
	add.s32 	%r6, %r3, -1;
	add.s32 	%r7, %r4, 2;
	mov.pred 	%p10, 0;
	mov.u64 	%rd11, $str$1;
	mov.u64 	%rd8, $str;
$L__BB0_1:
	@%p10 bra 	$L__BB0_6;
	setp.ge.s32 	%p4, %r2, %r3;
	bar.sync 	0;
	mov.b16 	%rs2, 0;
	st.shared.u8 	[_ZZ11OddEvenSortPiS_iE10swappedodd], %rs2;
	@%p4 bra 	$L__BB0_5;
	ld.global.u32 	%r8, [%rd3];
	ld.global.u32 	%r9, [%rd3+4];
	setp.le.s32 	%p5, %r8, %r9;
	@%p5 bra 	$L__BB0_5;
	st.local.v2.u32 	[%rd2], {%r2, %r8};
	st.local.v2.u32 	[%rd2+8], {%r9, %r4};
	st.local.u32 	[%rd2+16], %r5;
	cvta.global.u64 	%rd9, %rd8;
	{ // callseq 0, 0
	.param .b64 param0;
	st.param.b64 	[param0], %rd9;
	.param .b64 param1;
	st.param.b64 	[param1], %rd6;
	.param .b32 retval0;
	call.uni (retval0), 
	vprintf, 
	(
	param0, 
	param1
	);
	ld.param.b32 	%r17, [retval0];
	} // callseq 0
	ld.global.u32 	%r19, [%rd3];
	ld.global.u32 	%r20, [%rd3+4];
	st.global.u32 	[%rd3], %r20;
	st.global.u32 	[%rd3+4], %r19;
	mov.b16 	%rs3, 1;
	st.shared.u8 	[_ZZ11OddEvenSortPiS_iE10swappedodd], %rs3;
$L__BB0_5:
	bar.sync 	0;
	bra.uni 	$L__BB0_10;
$L__BB0_6:
	setp.ge.s32 	%p6, %r2, %r6;
	bar.sync 	0;
	mov.b16 	%rs4, 0;
	st.shared.u8 	[_ZZ11OddEvenSortPiS_iE11swappedeven], %rs4;
	@%p6 bra 	$L__BB0_9;
	ld.global.u32 	%r10, [%rd3+4];
	ld.global.u32 	%r11, [%rd3+8];
	setp.le.s32 	%p7, %r10, %r11;
	@%p7 bra 	$L__BB0_9;
	st.local.v2.u32 	[%rd2], {%r2, %r10};
	st.local.v2.u32 	[%rd2+8], {%r11, %r5};
	st.local.u32 	[%rd2+16], %r7;
	cvta.global.u64 	%rd12, %rd11;
	{ // callseq 1, 0
	.param .b64 param0;
	st.param.b64 	[param0], %rd12;
	.param .b64 param1;
	st.param.b64 	[param1], %rd6;
	.param .b32 retval0;
	call.uni (retval0), 
	vprintf, 
	(
	param0, 
	param1
	);
	ld.param.b32 	%r21, [retval0];
	} // callseq 1
	ld.global.u32 	%r23, [%rd3+4];
	ld.global.u32 	%r24, [%rd3+8];
	st.global.u32 	[%rd3+4], %r24;
	st.global.u32 	[%rd3+8], %r23;
	mov.b16 	%rs5, 1;
	st.shared.u8 	[_ZZ11OddEvenSortPiS_iE11swappedeven], %rs5;
$L__BB0_9:
	bar.sync 	0;
$L__BB0_10:
	ld.shared.u8 	%rs6, [_ZZ11OddEvenSortPiS_iE10swappedodd];
	ld.shared.u8 	%rs7, [_ZZ11OddEvenSortPiS_iE11swappedeven];
	or.b16  	%rs9, %rs6, %rs7;
	and.b16  	%rs10, %rs9, 255;
	setp.ne.s16 	%p8, %rs10, 0;
	not.pred 	%p10, %p10;
	@%p8 bra 	$L__BB0_1;
	bar.sync 	0;
	setp.ge.s32 	%p9, %r1, %r12;
	@%p9 bra 	$L__BB0_13;
	mul.wide.u32 	%rd14, %r1, 4;
	add.s64 	%rd15, %rd1, %rd14;
	ld.global.u32 	%r25, [%rd15];
	cvta.to.global.u64 	%rd16, %rd4;
	add.s64 	%rd17, %rd16, %rd14;
	st.global.u32 	[%rd17], %r25;
$L__BB0_13:
	ret;

}


// ===== COMPILED SASS (sm_100) =====

	.target	sm_100

	.elftype	@"ET_EXEC"


//--------------------- .note.nv.tkinfo           --------------------------
	.section	.note.nv.tkinfo,"",@"SHT_NOTE"
	.sectionflags	@"SHF_NOTE_NV_TKINFO"
	.tkinfo
        /*0018*/ 	.word	0x00000002
        /*0030*/ 	.string	""
        /*0030*/ 	.string	"ptxas"
        /*0030*/ 	.string	"Cuda compilation tools, release 13.0, V13.0.88"
        /*0030*/ 	.string	"Build cuda_13.0.r13.0/compiler.36424714_0"
        /*0030*/ 	.string	"-arch sm_100 -m 64 "



//--------------------- .note.nv.cuinfo           --------------------------
	.section	.note.nv.cuinfo,"",@"SHT_NOTE"
	.sectionflags	@"SHF_NOTE_NV_CUINFO"
        /*0018*/ 	.short	0x0002
        /*001a*/ 	.short	0x0064
        /*001c*/ 	.short	0x0082
	.zero		2


//--------------------- .nv.info                  --------------------------
	.section	.nv.info,"",@"SHT_CUDA_INFO"
	.align	4


	//----- nvinfo : EIATTR_REGCOUNT
	.align		4
        /*0000*/ 	.byte	0x04, 0x2f
        /*0002*/ 	.short	(.L_3 - .L_2)
	.align		4
.L_2:
        /*0004*/ 	.word	index@(_Z11OddEvenSortPiS_i)
        /*0008*/ 	.word	0x0000001d


	//----- nvinfo : EIATTR_FRAME_SIZE
	.align		4
.L_3:
        /*000c*/ 	.byte	0x04, 0x11
        /*000e*/ 	.short	(.L_5 - .L_4)
	.align		4
.L_4:
        /*0010*/ 	.word	index@(_Z11OddEvenSortPiS_i)
        /*0014*/ 	.word	0x00000018


	//----- nvinfo : EIATTR_MIN_STACK_SIZE
	.align		4
.L_5:
        /*0018*/ 	.byte	0x04, 0x12
        /*001a*/ 	.short	(.L_7 - .L_6)
	.align		4
.L_6:
        /*001c*/ 	.word	index@(_Z11OddEvenSortPiS_i)
        /*0020*/ 	.word	0x00000018
.L_7:


//--------------------- .nv.compat                --------------------------
	.section	.nv.compat,"",@"SHT_CUDA_COMPAT_INFO"
	.align	4
        /*0000*/ 	.byte	0x02, 0x09, 0x00, 0x00, 0x02, 0x02, 0x01, 0x00, 0x02, 0x05, 0x05, 0x00, 0x03, 0x07, 0x01, 0x01
        /*0010*/ 	.byte	0x02, 0x03, 0x00, 0x00, 0x02, 0x06, 0x01, 0x00, 0x04, 0x0b, 0x08, 0x00, 0x09, 0x00, 0x00, 0x00
        /*0020*/ 	.byte	0x00, 0x00, 0x00, 0x00


//--------------------- .nv.info._Z11OddEvenSortPiS_i --------------------------
	.section	.nv.info._Z11OddEvenSortPiS_i,"",@"SHT_CUDA_INFO"
	.sectionflags	@""
	.align	4


	//----- nvinfo : EIATTR_CUDA_API_VERSION
	.align		4
        /*0000*/ 	.byte	0x04, 0x37
        /*0002*/ 	.short	(.L_9 - .L_8)
.L_8:
        /*0004*/ 	.word	0x00000082


	//----- nvinfo : EIATTR_KPARAM_INFO
	.align		4
.L_9:
        /*0008*/ 	.byte	0x04, 0x17
        /*000a*/ 	.short	(.L_11 - .L_10)
.L_10:
        /*000c*/ 	.word	0x00000000
        /*0010*/ 	.short	0x0002
        /*0012*/ 	.short	0x0010
        /*0014*/ 	.byte	0x00, 0xf0, 0x11, 0x00


	//----- nvinfo : EIATTR_KPARAM_INFO
	.align		4
.L_11:
        /*0018*/ 	.byte	0x04, 0x17
        /*001a*/ 	.short	(.L_13 - .L_12)
.L_12:
        /*001c*/ 	.word	0x00000000
        /*0020*/ 	.short	0x0001
        /*0022*/ 	.short	0x0008
        /*0024*/ 	.byte	0x00, 0xf5, 0x21, 0x00


	//----- nvinfo : EIATTR_KPARAM_INFO
	.align		4
.L_13:
        /*0028*/ 	.byte	0x04, 0x17
        /*002a*/ 	.short	(.L_15 - .L_14)
.L_14:
        /*002c*/ 	.word	0x00000000
        /*0030*/ 	.short	0x0000
        /*0032*/ 	.short	0x0000
        /*0034*/ 	.byte	0x00, 0xf5, 0x21, 0x00


	//----- nvinfo : EIATTR_SPARSE_MMA_MASK
	.align		4
.L_15:
        /*0038*/ 	.byte	0x03, 0x50
        /*003a*/ 	.short	0x0000


	//----- nvinfo : EIATTR_MAXREG_COUNT
	.align		4
        /*003c*/ 	.byte	0x03, 0x1b
        /*003e*/ 	.short	0x00ff


	//----- nvinfo : EIATTR_NUM_BARRIERS
	.align		4
        /*0040*/ 	.byte	0x02, 0x4c
        /*0042*/ 	.byte	0x01
	.zero		1


	//----- nvinfo : EIATTR_EXTERNS
	.align		4
        /*0044*/ 	.byte	0x04, 0x0f
        /*0046*/ 	.short	(.L_17 - .L_16)


	//   ....[0]....
	.align		4
.L_16:
        /*0048*/ 	.word	index@(vprintf)


	//----- nvinfo : EIATTR_MERCURY_ISA_VERSION
	.align		4
.L_17:
        /*004c*/ 	.byte	0x03, 0x5f
        /*004e*/ 	.short	0x0101


	//----- nvinfo : EIATTR_VRC_CTA_INIT_COUNT
	.align		4
        /*0050*/ 	.byte	0x02, 0x4a
	.zero		1
	.zero		1


	//----- nvinfo : EIATTR_SYSCALL_OFFSETS
	.align		4
        /*0054*/ 	.byte	0x04, 0x46
        /*0056*/ 	.short	(.L_19 - .L_18)


	//   ....[0]....
.L_18:
        /*0058*/ 	.word	0x00000350


	//   ....[1]....
        /*005c*/ 	.word	0x000005b0


	//----- nvinfo : EIATTR_EXIT_INSTR_OFFSETS
	.align		4
.L_19:
        /*0060*/ 	.byte	0x04, 0x1c
        /*0062*/ 	.short	(.L_21 - .L_20)


	//   ....[0]....
.L_20:
        /*0064*/ 	.word	0x00000740


	//   ....[1]....
        /*0068*/ 	.word	0x000007b0


	//----- nvinfo : EIATTR_CRS_STACK_SIZE
	.align		4
.L_21:
        /*006c*/ 	.byte	0x04, 0x1e
        /*006e*/ 	.short	(.L_23 - .L_22)
.L_22:
        /*0070*/ 	.word	0x00000000


	//----- nvinfo : EIATTR_CBANK_PARAM_SIZE
	.align		4
.L_23:
        /*0074*/ 	.byte	0x03, 0x19
        /*0076*/ 	.short	0x0014


	//----- nvinfo : EIATTR_PARAM_CBANK
	.align		4
        /*0078*/ 	.byte	0x04, 0x0a
        /*007a*/ 	.short	(.L_25 - .L_24)
	.align		4
.L_24:
        /*007c*/ 	.word	index@(.nv.constant0._Z11OddEvenSortPiS_i)
        /*0080*/ 	.short	0x0380
        /*0082*/ 	.short	0x0014


	//----- nvinfo : EIATTR_SW_WAR
	.align		4
.L_25:
        /*0084*/ 	.byte	0x04, 0x36
        /*0086*/ 	.short	(.L_27 - .L_26)
.L_26:
        /*0088*/ 	.word	0x00000008
.L_27:


//--------------------- .nv.callgraph             --------------------------
	.section	.nv.callgraph,"",@"SHT_CUDA_CALLGRAPH"
	.align	4
	.sectionentsize	8
	.align		4
        /*0000*/ 	.word	0x00000000
	.align		4
        /*0004*/ 	.word	0xffffffff
	.align		4
        /*0008*/ 	.word	index@(_Z11OddEvenSortPiS_i)
	.align		4
        /*000c*/ 	.word	index@(vprintf)
	.align		4
        /*0010*/ 	.word	0x00000000
	.align		4
        /*0014*/ 	.word	0xfffffffe
	.align		4
        /*0018*/ 	.word	0x00000000
	.align		4
        /*001c*/ 	.word	0xfffffffd
	.align		4
        /*0020*/ 	.word	0x00000000
	.align		4
        /*0024*/ 	.word	0xfffffffc


//--------------------- .nv.constant4             --------------------------
	.section	.nv.constant4,"a",@progbits
	.align	8
	.align		8
.nv.constant4:
        /*0000*/ 	.dword	vprintf
	.align		8
        /*0008*/ 	.dword	$str
	.align		8
        /*0010*/ 	.dword	$str$1


//--------------------- .text._Z11OddEvenSortPiS_i --------------------------
	.section	.text._Z11OddEvenSortPiS_i,"ax",@progbits
	.align	128
        .global         _Z11OddEvenSortPiS_i
        .type           _Z11OddEvenSortPiS_i,@function
        .size           _Z11OddEvenSortPiS_i,(.L_x_9 - _Z11OddEvenSortPiS_i)
        .other          _Z11OddEvenSortPiS_i,@"STO_CUDA_ENTRY STV_DEFAULT"
_Z11OddEvenSortPiS_i:
.text._Z11OddEvenSortPiS_i:
[----:B------:R-:W0:Y:S08]  /*0000*/  LDC R1, c[0x0][0x37c] ;  /* 0x0000df00ff017b82 */ /* 0x000e300000000800 */
[----:B------:R-:W1:Y:S01]  /*0010*/  S2UR UR5, SR_CgaCtaId ;  /* 0x00000000000579c3 */ /* 0x000e620000008800 */
[----:B------:R-:W2:Y:S01]  /*0020*/  S2R R3, SR_TID.X ;  /* 0x0000000000037919 */ /* 0x000ea20000002100 */
[----:B------:R-:W3:Y:S01]  /*0030*/  LDCU UR7, c[0x0][0x2fc] ;  /* 0x00005f80ff0777ac */ /* 0x000ee20008000800 */
[----:B0-----:R-:W-:Y:S01]  /*0040*/  VIADD R1, R1, 0xffffffe8 ;  /* 0xffffffe801017836 */ /* 0x001fe20000000000 */
[----:B------:R-:W-:Y:S01]  /*0050*/  BSSY.RECONVERGENT B6, `(.L_x_0) ;  /* 0x000006a000067945 */ /* 0x000fe20003800200 */
[----:B------:R-:W-:Y:S01]  /*0060*/  IMAD.MOV.U32 R0, RZ, RZ, 0x1 ;  /* 0x00000001ff007424 */ /* 0x000fe200078e00ff */
[----:B------:R-:W-:Y:S01]  /*0070*/  UMOV UR4, 0x400 ;  /* 0x0000040000047882 */ /* 0x000fe20000000000 */
[----:B------:R-:W0:Y:S01]  /*0080*/  LDCU UR6, c[0x0][0x390] ;  /* 0x00007200ff0677ac */ /* 0x000e220008000800 */
[----:B------:R-:W2:Y:S01]  /*0090*/  S2UR UR8, SR_CTAID.X ;  /* 0x00000000000879c3 */ /* 0x000ea20000002500 */
[----:B------:R-:W-:Y:S01]  /*00a0*/  UPLOP3.LUT UP0, UPT, UPT, UPT, UPT, 0x40, 0x4 ;  /* 0x000000000004789c */ /* 0x000fe20003f0e870 */
[----:B------:R-:W4:Y:S06]  /*00b0*/  LDCU.64 UR36, c[0x0][0x358] ;  /* 0x00006b00ff2477ac */ /* 0x000f2c0008000a00 */
[----:B------:R-:W2:Y:S01]  /*00c0*/  LDC R2, c[0x0][0x360] ;  /* 0x0000d800ff027b82 */ /* 0x000ea20000000800 */
[----:B------:R-:W-:-:S02]  /*00d0*/  UP2UR UR39, UPR, URZ, 0x1 ;  /* 0x00000001ff277883 */ /* 0x000fc40008000000 */
[----:B-1----:R-:W-:-:S05]  /*00e0*/  ULEA UR4, UR5, UR4, 0x18 ;  /* 0x0000000405047291 */ /* 0x002fca000f8ec0ff */
[----:B------:R-:W1:Y:S01]  /*00f0*/  LDC.64 R16, c[0x0][0x380] ;  /* 0x0000e000ff107b82 */ /* 0x000e620000000a00 */
[----:B------:R-:W5:Y:S03]  /*0100*/  LDCU UR5, c[0x0][0x2f8] ;  /* 0x00005f00ff0577ac */ /* 0x000f660008000800 */
[----:B------:R1:W-:Y:S04]  /*0110*/  STS.U8 [UR4], R0 ;  /* 0x00000000ff007988 */ /* 0x0003e80008000004 */
[----:B------:R1:W-:Y:S01]  /*0120*/  STS.U8 [UR4+0x1], R0 ;  /* 0x00000100ff007988 */ /* 0x0003e20008000004 */
[----:B0-----:R-:W-:Y:S01]  /*0130*/  ULEA.HI UR4, UR6, UR6, URZ, 0x1 ;  /* 0x0000000606047291 */ /* 0x001fe2000f8f08ff */
[----:B--2---:R-:W-:-:S03]  /*0140*/  IMAD R2, R2, UR8, R3 ;  /* 0x0000000802027c24 */ /* 0x004fc6000f8e0203 */
[----:B------:R-:W-:Y:S01]  /*0150*/  USHF.R.S32.HI UR38, URZ, 0x1, UR4 ;  /* 0x00000001ff267899 */ /* 0x000fe20008011404 */
[----:B-----5:R-:W-:Y:S02]  /*0160*/  IADD3 R26, P0, PT, R1, UR5, RZ ;  /* 0x00000005011a7c10 */ /* 0x020fe4000ff1e0ff */
[----:B------:R-:W-:-:S03]  /*0170*/  SHF.L.U32 R19, R2, 0x1, RZ ;  /* 0x0000000102137819 */ /* 0x000fc600000006ff */
[----:B---3--:R-:W-:Y:S01]  /*0180*/  IMAD.X R25, RZ, RZ, UR7, P0 ;  /* 0x00000007ff197e24 */ /* 0x008fe200080e06ff */
[C---:B------:R-:W-:Y:S01]  /*0190*/  IADD3 R23, PT, PT, R19.reuse, 0x1, RZ ;  /* 0x0000000113177810 */ /* 0x040fe20007ffe0ff */
[C---:B------:R-:W-:Y:S02]  /*01a0*/  VIADD R24, R19.reuse, 0x2 ;  /* 0x0000000213187836 */ /* 0x040fe40000000000 */
[----:B-1--4-:R-:W-:-:S07]  /*01b0*/  IMAD.WIDE R16, R19, 0x4, R16 ;  /* 0x0000000413107825 */ /* 0x012fce00078e0210 */
.L_x_7:
[----:B------:R-:W-:-:S09]  /*01c0*/  UISETP.NE.AND UP0, UPT, UR39, URZ, UPT ;  /* 0x000000ff2700728c */ /* 0x000fd2000bf05270 */
[----:B------:R-:W-:Y:S05]  /*01d0*/  BRA.U UP0, `(.L_x_1) ;  /* 0x0000000100947547 */ /* 0x000fea000b800000 */
[----:B------:R-:W0:Y:S08]  /*01e0*/  S2UR UR5, SR_CgaCtaId ;  /* 0x00000000000579c3 */ /* 0x000e300000008800 */
[----:B------:R-:W-:Y:S01]  /*01f0*/  BAR.SYNC.DEFER_BLOCKING 0x0 ;  /* 0x0000000000007b1d */ /* 0x000fe20000010000 */
[----:B------:R-:W-:-:S05]  /*0200*/  ISETP.GE.AND P0, PT, R2, UR38, PT ;  /* 0x0000002602007c0c */ /* 0x000fca000bf06270 */
[----:B------:R-:W-:Y:S02]  /*0210*/  UMOV UR4, 0x400 ;  /* 0x0000040000047882 */ /* 0x000fe40000000000 */
[----:B0-----:R-:W-:-:S06]  /*0220*/  ULEA UR4, UR5, UR4, 0x18 ;  /* 0x0000000405047291 */ /* 0x001fcc000f8ec0ff */
[----:B------:R-:W-:-:S05]  /*0230*/  IMAD.U32 R4, RZ, RZ, UR4 ;  /* 0x00000004ff047e24 */ /* 0x000fca000f8e00ff */
[----:B------:R0:W-:Y:S01]  /*0240*/  STS.U8 [R4], RZ ;  /* 0x000000ff04007388 */ /* 0x0001e20000000000 */
[----:B------:R-:W-:Y:S05]  /*0250*/  @P0 BRA `(.L_x_2) ;  /* 0x0000000000680947 */ /* 0x000fea0003800000 */
[----:B------:R-:W2:Y:S04]  /*0260*/  LDG.E R3, desc[UR36][R16.64] ;  /* 0x0000002410037981 */ /* 0x000ea8000c1e1900 */
[----:B------:R-:W2:Y:S02]  /*0270*/  LDG.E R18, desc[UR36][R16.64+0x4] ;  /* 0x0000042410127981 */ /* 0x000ea4000c1e1900 */
[----:B--2---:R-:W-:-:S13]  /*0280*/  ISETP.GT.AND P0, PT, R3, R18, PT ;  /* 0x000000120300720c */ /* 0x004fda0003f04270 */
[----:B------:R-:W-:Y:S05]  /*0290*/  @!P0 BRA `(.L_x_2) ;  /* 0x0000000000588947 */ /* 0x000fea0003800000 */
[----:B------:R-:W-:Y:S01]  /*02a0*/  MOV R8, 0x0 ;  /* 0x0000000000087802 */ /* 0x000fe20000000f00 */
[----:B------:R1:W-:Y:S01]  /*02b0*/  STL.64 [R1], R2 ;  /* 0x0000000201007387 */ /* 0x0003e20000100a00 */
[----:B------:R-:W0:Y:S01]  /*02c0*/  LDCU.64 UR4, c[0x4][0x8] ;  /* 0x01000100ff0477ac */ /* 0x000e220008000a00 */
[----:B------:R-:W-:Y:S02]  /*02d0*/  IMAD.MOV.U32 R6, RZ, RZ, R26 ;  /* 0x000000ffff067224 */ /* 0x000fe400078e001a */
[----:B------:R1:W-:Y:S01]  /*02e0*/  STL.64 [R1+0x8], R18 ;  /* 0x0000081201007387 */ /* 0x0003e20000100a00 */
[----:B------:R-:W2:Y:S01]  /*02f0*/  LDC.64 R8, c[0x4][R8] ;  /* 0x0100000008087b82 */ /* 0x000ea20000000a00 */
[----:B------:R-:W-:Y:S02]  /*0300*/  IMAD.MOV.U32 R7, RZ, RZ, R25 ;  /* 0x000000ffff077224 */ /* 0x000fe400078e0019 */
[----:B------:R1:W-:Y:S01]  /*0310*/  STL [R1+0x10], R23 ;  /* 0x0000101701007387 */ /* 0x0003e20000100800 */
[----:B0-----:R-:W-:Y:S01]  /*0320*/  IMAD.U32 R4, RZ, RZ, UR4 ;  /* 0x00000004ff047e24 */ /* 0x001fe2000f8e00ff */
[----:B-1----:R-:W-:-:S07]  /*0330*/  MOV R5, UR5 ;  /* 0x0000000500057c02 */ /* 0x002fce0008000f00 */
[----:B------:R-:W-:-:S07]  /*0340*/  LEPC R20, `(.L_x_3) ;  /* 0x000000001014794e */ /* 0x000fce0000000000 */
[----:B--2---:R-:W-:Y:S05]  /*0350*/  CALL.ABS.NOINC R8 ;  /* 0x0000000008007343 */ /* 0x004fea0003c00000 */
.L_x_3:
[----:B------:R-:W2:Y:S04]  /*0360*/  LDG.E R5, desc[UR36][R16.64+0x4] ;  /* 0x0000042410057981 */ /* 0x000ea8000c1e1900 */
[----:B------:R-:W3:Y:S01]  /*0370*/  LDG.E R3, desc[UR36][R16.64] ;  /* 0x0000002410037981 */ /* 0x000ee2000c1e1900 */
[----:B------:R-:W0:Y:S01]  /*0380*/  S2UR UR5, SR_CgaCtaId ;  /* 0x00000000000579c3 */ /* 0x000e220000008800 */
[----:B------:R-:W-:Y:S01]  /*0390*/  UMOV UR4, 0x400 ;  /* 0x0000040000047882 */ /* 0x000fe20000000000 */
[----:B------:R-:W-:Y:S01]  /*03a0*/  HFMA2 R0, -RZ, RZ, 0, 5.9604644775390625e-08 ;  /* 0x00000001ff007431 */ /* 0x000fe200000001ff */
[----:B0-----:R-:W-:-:S06]  /*03b0*/  ULEA UR4, UR5, UR4, 0x18 ;  /* 0x0000000405047291 */ /* 0x001fcc000f8ec0ff */
[----:B------:R-:W-:-:S05]  /*03c0*/  IMAD.U32 R4, RZ, RZ, UR4 ;  /* 0x00000004ff047e24 */ /* 0x000fca000f8e00ff */
[----:B------:R1:W-:Y:S04]  /*03d0*/  STS.U8 [R4], R0 ;  /* 0x0000000004007388 */ /* 0x0003e80000000000 */
[----:B--2---:R1:W-:Y:S04]  /*03e0*/  STG.E desc[UR36][R16.64], R5 ;  /* 0x0000000510007986 */ /* 0x0043e8000c101924 */
[----:B---3--:R1:W-:Y:S02]  /*03f0*/  STG.E desc[UR36][R16.64+0x4], R3 ;  /* 0x0000040310007986 */ /* 0x0083e4000c101924 */
.L_x_2:
[----:B------:R-:W-:Y:S05]  /*0400*/  WARPSYNC.ALL ;  /* 0x0000000000007948 */ /* 0x000fea0003800000 */
[----:B------:R-:W-:Y:S06]  /*0410*/  BAR.SYNC.DEFER_BLOCKING 0x0 ;  /* 0x0000000000007b1d */ /* 0x000fec0000010000 */
[----:B------:R-:W-:Y:S05]  /*0420*/  BRA `(.L_x_4) ;  /* 0x0000000000947947 */ /* 0x000fea0003800000 */
.L_x_1:
[----:B------:R-:W0:Y:S08]  /*0430*/  S2UR UR5, SR_CgaCtaId ;  /* 0x00000000000579c3 */ /* 0x000e300000008800 */
[----:B------:R-:W-:Y:S06]  /*0440*/  BAR.SYNC.DEFER_BLOCKING 0x0 ;  /* 0x0000000000007b1d */ /* 0x000fec0000010000 */
[----:B------:R-:W-:-:S02]  /*0450*/  UMOV UR4, 0x400 ;  /* 0x0000040000047882 */ /* 0x000fc40000000000 */
[----:B0-----:R-:W-:-:S06]  /*0460*/  ULEA UR4, UR5, UR4, 0x18 ;  /* 0x0000000405047291 */ /* 0x001fcc000f8ec0ff */
[----:B------:R-:W-:Y:S01]  /*0470*/  MOV R4, UR4 ;  /* 0x0000000400047c02 */ /* 0x000fe20008000f00 */
[----:B------:R-:W-:-:S04]  /*0480*/  UIADD3 UR4, UPT, UPT, UR38, -0x1, URZ ;  /* 0xffffffff26047890 */ /* 0x000fc8000fffe0ff */
[----:B------:R0:W-:Y:S02]  /*0490*/  STS.U8 [R4+0x1], RZ ;  /* 0x000001ff04007388 */ /* 0x0001e40000000000 */
[----:B------:R-:W-:-:S13]  /*04a0*/  ISETP.GE.AND P0, PT, R2, UR4, PT ;  /* 0x0000000402007c0c */ /* 0x000fda000bf06270 */
[----:B0-----:R-:W-:Y:S05]  /*04b0*/  @P0 BRA `(.L_x_5) ;  /* 0x0000000000680947 */ /* 0x001fea0003800000 */
[----:B------:R-:W2:Y:S04]  /*04c0*/  LDG.E R3, desc[UR36][R16.64+0x4] ;  /* 0x0000042410037981 */ /* 0x000ea8000c1e1900 */
[----:B------:R-:W2:Y:S02]  /*04d0*/  LDG.E R22, desc[UR36][R16.64+0x8] ;  /* 0x0000082410167981 */ /* 0x000ea4000c1e1900 */
[----:B--2---:R-:W-:-:S13]  /*04e0*/  ISETP.GT.AND P0, PT, R3, R22, PT ;  /* 0x000000160300720c */ /* 0x004fda0003f04270 */
[----:B------:R-:W-:Y:S05]  /*04f0*/  @!P0 BRA `(.L_x_5) ;  /* 0x0000000000588947 */ /* 0x000fea0003800000 */
[----:B------:R-:W-:Y:S01]  /*0500*/  MOV R8, 0x0 ;  /* 0x0000000000087802 */ /* 0x000fe20000000f00 */
[----:B------:R0:W-:Y:S01]  /*0510*/  STL.64 [R1+0x8], R22 ;  /* 0x0000081601007387 */ /* 0x0001e20000100a00 */
[----:B------:R-:W1:Y:S01]  /*0520*/  LDCU.64 UR4, c[0x4][0x10] ;  /* 0x01000200ff0477ac */ /* 0x000e620008000a00 */
[----:B------:R-:W-:Y:S01]  /*0530*/  IMAD.MOV.U32 R6, RZ, RZ, R26 ;  /* 0x000000ffff067224 */ /* 0x000fe200078e001a */
[----:B------:R-:W-:Y:S01]  /*0540*/  MOV R7, R25 ;  /* 0x0000001900077202 */ /* 0x000fe20000000f00 */
[----:B------:R0:W-:Y:S01]  /*0550*/  STL.64 [R1], R2 ;  /* 0x0000000201007387 */ /* 0x0001e20000100a00 */
[----:B------:R-:W2:Y:S03]  /*0560*/  LDC.64 R8, c[0x4][R8] ;  /* 0x0100000008087b82 */ /* 0x000ea60000000a00 */
[----:B------:R0:W-:Y:S01]  /*0570*/  STL [R1+0x10], R24 ;  /* 0x0000101801007387 */ /* 0x0001e20000100800 */
[----:B-1----:R-:W-:Y:S01]  /*0580*/  IMAD.U32 R4, RZ, RZ, UR4 ;  /* 0x00000004ff047e24 */ /* 0x002fe2000f8e00ff */
[----:B0-----:R-:W-:-:S07]  /*0590*/  MOV R5, UR5 ;  /* 0x0000000500057c02 */ /* 0x001fce0008000f00 */
[----:B------:R-:W-:-:S07]  /*05a0*/  LEPC R20, `(.L_x_6) ;  /* 0x000000001014794e */ /* 0x000fce0000000000 */
[----:B--2---:R-:W-:Y:S05]  /*05b0*/  CALL.ABS.NOINC R8 ;  /* 0x0000000008007343 */ /* 0x004fea0003c00000 */
.L_x_6:
[----:B------:R-:W2:Y:S04]  /*05c0*/  LDG.E R5, desc[UR36][R16.64+0x8] ;  /* 0x0000082410057981 */ /* 0x000ea8000c1e1900 */
[----:B------:R-:W3:Y:S01]  /*05d0*/  LDG.E R3, desc[UR36][R16.64+0x4] ;  /* 0x0000042410037981 */ /* 0x000ee2000c1e1900 */
[----:B------:R-:W0:Y:S01]  /*05e0*/  S2UR UR5, SR_CgaCtaId ;  /* 0x00000000000579c3 */ /* 0x000e220000008800 */
[----:B------:R-:W-:Y:S01]  /*05f0*/  UMOV UR4, 0x400 ;  /* 0x0000040000047882 */ /* 0x000fe20000000000 */
[----:B------:R-:W-:Y:S01]  /*0600*/  IMAD.MOV.U32 R0, RZ, RZ, 0x1 ;  /* 0x00000001ff007424 */ /* 0x000fe200078e00ff */
[----:B0-----:R-:W-:-:S06]  /*0610*/  ULEA UR4, UR5, UR4, 0x18 ;  /* 0x0000000405047291 */ /* 0x001fcc000f8ec0ff */
[----:B------:R-:W-:-:S05]  /*0620*/  MOV R4, UR4 ;  /* 0x0000000400047c02 */ /* 0x000fca0008000f00 */
[----:B------:R0:W-:Y:S04]  /*0630*/  STS.U8 [R4+0x1], R0 ;  /* 0x0000010004007388 */ /* 0x0001e80000000000 */
[----:B--2---:R0:W-:Y:S04]  /*0640*/  STG.E desc[UR36][R16.64+0x4], R5 ;  /* 0x0000040510007986 */ /* 0x0041e8000c101924 */
[----:B---3--:R0:W-:Y:S02]  /*0650*/  STG.E desc[UR36][R16.64+0x8], R3 ;  /* 0x0000080310007986 */ /* 0x0081e4000c101924 */
.L_x_5:
[----:B------:R-:W-:Y:S05]  /*0660*/  WARPSYNC.ALL ;  /* 0x0000000000007948 */ /* 0x000fea0003800000 */
[----:B------:R-:W-:Y:S06]  /*0670*/  BAR.SYNC.DEFER_BLOCKING 0x0 ;  /* 0x0000000000007b1d */ /* 0x000fec0000010000 */
.L_x_4:
[----:B01----:R-:W-:Y:S01]  /*0680*/  LDS.U8 R0, [R4] ;  /* 0x0000000004007984 */ /* 0x003fe20000000000 */
[----:B------:R-:W-:-:S03]  /*0690*/  UISETP.NE.AND UP0, UPT, UR39, URZ, UPT ;  /* 0x000000ff2700728c */ /* 0x000fc6000bf05270 */
[----:B------:R-:W0:Y:S01]  /*06a0*/  LDS.U8 R3, [R4+0x1] ;  /* 0x0000010004037984 */ /* 0x000e220000000000 */
[----:B------:R-:W-:-:S04]  /*06b0*/  UPLOP3.LUT UP0, UPT, UPT, UPT, UP0, 0x40, 0x4 ;  /* 0x000000000004789c */ /* 0x000fc80003f0e800 */
[----:B------:R-:W-:Y:S01]  /*06c0*/  UP2UR UR39, UPR, URZ, 0x1 ;  /* 0x00000001ff277883 */ /* 0x000fe20008000000 */
[----:B0-----:R-:W-:-:S13]  /*06d0*/  LOP3.LUT P0, RZ, R0, 0xff, R3, 0xc8, !PT ;  /* 0x000000ff00ff7812 */ /* 0x001fda000780c803 */
[----:B------:R-:W-:Y:S05]  /*06e0*/  @P0 BRA `(.L_x_7) ;  /* 0xfffffff800b40947 */ /* 0x000fea000383ffff */
[----:B------:R-:W-:Y:S05]  /*06f0*/  BSYNC.RECONVERGENT B6 ;  /* 0x0000000000067941 */ /* 0x000fea0003800200 */
.L_x_0:
[----:B------:R-:W0:Y:S01]  /*0700*/  S2R R7, SR_TID.X ;  /* 0x0000000000077919 */ /* 0x000e220000002100 */
[----:B------:R-:W0:Y:S01]  /*0710*/  LDCU UR4, c[0x0][0x390] ;  /* 0x00007200ff0477ac */ /* 0x000e220008000800 */
[----:B------:R-:W-:Y:S01]  /*0720*/  BAR.SYNC.DEFER_BLOCKING 0x0 ;  /* 0x0000000000007b1d */ /* 0x000fe20000010000 */
[----:B0-----:R-:W-:-:S13]  /*0730*/  ISETP.GE.AND P0, PT, R7, UR4, PT ;  /* 0x0000000407007c0c */ /* 0x001fda000bf06270 */
[----:B------:R-:W-:Y:S05]  /*0740*/  @P0 EXIT ;  /* 0x000000000000094d */ /* 0x000fea0003800000 */
[----:B------:R-:W0:Y:S08]  /*0750*/  LDC.64 R2, c[0x0][0x380] ;  /* 0x0000e000ff027b82 */ /* 0x000e300000000a00 */
[----:B------:R-:W1:Y:S01]  /*0760*/  LDC.64 R4, c[0x0][0x388] ;  /* 0x0000e200ff047b82 */ /* 0x000e620000000a00 */
[----:B0-----:R-:W-:-:S06]  /*0770*/  IMAD.WIDE.U32 R2, R7, 0x4, R2 ;  /* 0x0000000407027825 */ /* 0x001fcc00078e0002 */
[----:B------:R-:W2:Y:S01]  /*0780*/  LDG.E R3, desc[UR36][R2.64] ;  /* 0x0000002402037981 */ /* 0x000ea2000c1e1900 */
[----:B-1----:R-:W-:-:S05]  /*0790*/  IMAD.WIDE.U32 R4, R7, 0x4, R4 ;  /* 0x0000000407047825 */ /* 0x002fca00078e0004 */
[----:B--2---:R-:W-:Y:S01]  /*07a0*/  STG.E desc[UR36][R4.64], R3 ;  /* 0x0000000304007986 */ /* 0x004fe2000c101924 */
[----:B------:R-:W-:Y:S05]  /*07b0*/  EXIT ;  /* 0x000000000000794d */ /* 0x000fea0003800000 */
.L_x_8:
[----:B------:R-:W-:-:S00]  /*07c0*/  BRA `(.L_x_8) ;  /* 0xfffffffc00fc7947 */ /* 0x000fc0000383ffff */
[----:B------:R-:W-:-:S00]  /*07d0*/  NOP ;  /* 0x0000000000007918 */ /* 0x000fc00000000000 */
        /* <DEDUP_REMOVED lines=10> */
.L_x_9:


//--------------------- .nv.global.init           --------------------------
	.section	.nv.global.init,"aw",@progbits
.nv.global.init:
	.type		$str,@object
	.size		$str,($str$1 - $str)
$str:
        /*0000*/ 	.byte	0x0a, 0x0a, 0x54, 0x68, 0x72, 0x65, 0x61, 0x64, 0x20, 0x69, 0x64, 0x3a, 0x20, 0x25, 0x64, 0x20
        /*0010*/ 	.byte	0x0a, 0x6f, 0x64, 0x64, 0x20, 0x53, 0x77, 0x61, 0x70, 0x70, 0x69, 0x6e, 0x67, 0x20, 0x25, 0x64
        /*0020*/ 	.byte	0x20, 0x3c, 0x2d, 0x3e, 0x20, 0x25, 0x64, 0x20, 0x0a, 0x69, 0x6e, 0x64, 0x65, 0x78, 0x65, 0x73
        /*0030*/ 	.byte	0x20, 0x5b, 0x25, 0x64, 0x5d, 0x20, 0x3c, 0x2d, 0x3e, 0x20, 0x5b, 0x25, 0x64, 0x5d, 0x00
	.type		$str$1,@object
	.size		$str$1,(.L_1 - $str$1)
$str$1:
        /*003f*/ 	.byte	0x0a, 0x0a, 0x54, 0x68, 0x72, 0x65, 0x61, 0x64, 0x20, 0x69, 0x64, 0x3a, 0x20, 0x25, 0x64, 0x20
        /*004f*/ 	.byte	0x0a, 0x45, 0x76, 0x65, 0x6e, 0x20, 0x53, 0x77, 0x61, 0x70, 0x70, 0x69, 0x6e, 0x67, 0x20, 0x25
        /*005f*/ 	.byte	0x64, 0x20, 0x3c, 0x2d, 0x3e, 0x20, 0x25, 0x64, 0x20, 0x0a, 0x69, 0x6e, 0x64, 0x65, 0x78, 0x65
        /*006f*/ 	.byte	0x73, 0x20, 0x5b, 0x25, 0x64, 0x5d, 0x20, 0x3c, 0x2d, 0x3e, 0x20, 0x5b, 0x25, 0x64, 0x5d, 0x00
.L_1:


//--------------------- .nv.shared._Z11OddEvenSortPiS_i --------------------------
	.section	.nv.shared._Z11OddEvenSortPiS_i,"aw",@nobits
	.sectionflags	@""
.nv.shared._Z11OddEvenSortPiS_i:
	.zero		1026


//--------------------- .nv.shared.reserved.0     --------------------------
	.section	.nv.shared.reserved.0,"aw",@nobits
	.weak		__nv_reservedSMEM_offset_0_alias
	.size		__nv_reservedSMEM_offset_0_alias, 0, 64
	.other		__nv_reservedSMEM_offset_0_alias,@"STO_CUDA_RESERVED_SHARED STV_DEFAULT"
__nv_reservedSMEM_offset_0_alias:
	.zero		0
	.zero		64


//--------------------- .nv.constant0._Z11OddEvenSortPiS_i --------------------------
	.section	.nv.constant0._Z11OddEvenSortPiS_i,"a",@progbits
	.sectionflags	@""
	.align	4
.nv.constant0._Z11OddEvenSortPiS_i:
	.zero		916


//--------------------- SYMBOLS --------------------------

	.type		.nv.reservedSmem.offset0,@object
	.size		.nv.reservedSmem.offset0,0x4
	.type		.nv.reservedSmem.cap,@object
	.size		.nv.reservedSmem.cap,0x4
	.type		vprintf,@function
